	.headerflags	@"EF_CUDA_TEXMODE_UNIFIED EF_CUDA_64BIT_ADDRESS EF_CUDA_ACCELERATORS EF_CUDA_SM90 EF_CUDA_VIRTUAL_SM(EF_CUDA_SM90)"
	.elftype	@"ET_EXEC"


//--------------------- .nv.info                  --------------------------
	.section	.nv.info,"",@"SHT_CUDA_INFO"
	.align	4


	//----- nvinfo : EIATTR_REGCOUNT
	.align		4
        /*0000*/ 	.byte	0x04, 0x2f
        /*0002*/ 	.short	(.L_2 - .L_1)
	.align		4
.L_1:
        /*0004*/ 	.word	index@(triton_per_fused_add_div_log_mean_mul_0)
        /*0008*/ 	.word	0x0000001e


	//----- nvinfo : EIATTR_MIN_STACK_SIZE
	.align		4
.L_2:
        /*000c*/ 	.byte	0x04, 0x12
        /*000e*/ 	.short	(.L_4 - .L_3)
	.align		4
.L_3:
        /*0010*/ 	.word	index@(triton_per_fused_add_div_log_mean_mul_0)
        /*0014*/ 	.word	0x00000000


	//----- nvinfo : EIATTR_FRAME_SIZE
	.align		4
.L_4:
        /*0018*/ 	.byte	0x04, 0x11
        /*001a*/ 	.short	(.L_6 - .L_5)
	.align		4
.L_5:
        /*001c*/ 	.word	index@(triton_per_fused_add_div_log_mean_mul_0)
        /*0020*/ 	.word	0x00000000


	//----- nvinfo : EIATTR_MIN_STACK_SIZE
	.align		4
.L_6:
        /*0024*/ 	.byte	0x04, 0x12
        /*0026*/ 	.short	(.L_8 - .L_7)
	.align		4
.L_7:
        /*0028*/ 	.word	index@(triton_per_fused_add_div_log_mean_mul_0)
        /*002c*/ 	.word	0x00000000
.L_8:


//--------------------- .nv.info.triton_per_fused_add_div_log_mean_mul_0 --------------------------
	.section	.nv.info.triton_per_fused_add_div_log_mean_mul_0,"",@"SHT_CUDA_INFO"
	.sectionflags	@""
	.align	4


	//----- nvinfo : EIATTR_CUDA_API_VERSION
	.align		4
        /*0000*/ 	.byte	0x04, 0x37
        /*0002*/ 	.short	(.L_10 - .L_9)
.L_9:
        /*0004*/ 	.word	0x0000007c


	//----- nvinfo : EIATTR_KPARAM_INFO
	.align		4
.L_10:
        /*0008*/ 	.byte	0x04, 0x17
        /*000a*/ 	.short	(.L_12 - .L_11)
.L_11:
        /*000c*/ 	.word	0x00000000
        /*0010*/ 	.short	0x0004
        /*0012*/ 	.short	0x001c
        /*0014*/ 	.byte	0x00, 0xf0, 0x11, 0x00


	//----- nvinfo : EIATTR_KPARAM_INFO
	.align		4
.L_12:
        /*0018*/ 	.byte	0x04, 0x17
        /*001a*/ 	.short	(.L_14 - .L_13)
.L_13:
        /*001c*/ 	.word	0x00000000
        /*0020*/ 	.short	0x0003
        /*0022*/ 	.short	0x0018
        /*0024*/ 	.byte	0x00, 0xf0, 0x11, 0x00


	//----- nvinfo : EIATTR_KPARAM_INFO
	.align		4
.L_14:
        /*0028*/ 	.byte	0x04, 0x17
        /*002a*/ 	.short	(.L_16 - .L_15)
.L_15:
        /*002c*/ 	.word	0x00000000
        /*0030*/ 	.short	0x0002
        /*0032*/ 	.short	0x0010
        /*0034*/ 	.byte	0x00, 0xf4, 0x21, 0x00


	//----- nvinfo : EIATTR_KPARAM_INFO
	.align		4
.L_16:
        /*0038*/ 	.byte	0x04, 0x17
        /*003a*/ 	.short	(.L_18 - .L_17)
.L_17:
        /*003c*/ 	.word	0x00000000
        /*0040*/ 	.short	0x0001
        /*0042*/ 	.short	0x0008
        /*0044*/ 	.byte	0x00, 0xf4, 0x21, 0x00


	//----- nvinfo : EIATTR_KPARAM_INFO
	.align		4
.L_18:
        /*0048*/ 	.byte	0x04, 0x17
        /*004a*/ 	.short	(.L_20 - .L_19)
.L_19:
        /*004c*/ 	.word	0x00000000
        /*0050*/ 	.short	0x0000
        /*0052*/ 	.short	0x0000
        /*0054*/ 	.byte	0x00, 0xf4, 0x21, 0x00


	//----- nvinfo : EIATTR_SPARSE_MMA_MASK
	.align		4
.L_20:
        /*0058*/ 	.byte	0x03, 0x50
        /*005a*/ 	.short	0x0000


	//----- nvinfo : EIATTR_MAXREG_COUNT
	.align		4
        /*005c*/ 	.byte	0x03, 0x1b
        /*005e*/ 	.short	0x00ff


	//----- nvinfo : EIATTR_COOP_GROUP_MASK_REGIDS
	.align		4
        /*0060*/ 	.byte	0x04, 0x29
        /*0062*/ 	.short	(.L_22 - .L_21)


	//   ....[0]....
.L_21:
        /*0064*/ 	.word	0xffffffff


	//   ....[1]....
        /*0068*/ 	.word	0xffffffff


	//   ....[2]....
        /*006c*/ 	.word	0xffffffff


	//   ....[3]....
        /*0070*/ 	.word	0xffffffff


	//   ....[4]....
        /*0074*/ 	.word	0xffffffff


	//   ....[5]....
        /*0078*/ 	.word	0xffffffff


	//   ....[6]....
        /*007c*/ 	.word	0xffffffff


	//----- nvinfo : EIATTR_COOP_GROUP_INSTR_OFFSETS
	.align		4
.L_22:
        /*0080*/ 	.byte	0x04, 0x28
        /*0082*/ 	.short	(.L_24 - .L_23)


	//   ....[0]....
.L_23:
        /*0084*/ 	.word	0x00000b50


	//   ....[1]....
        /*0088*/ 	.word	0x00000b60


	//   ....[2]....
        /*008c*/ 	.word	0x00000b90


	//   ....[3]....
        /*0090*/ 	.word	0x00000ba0


	//   ....[4]....
        /*0094*/ 	.word	0x00000be0


	//   ....[5]....
        /*0098*/ 	.word	0x00000bf0


	//   ....[6]....
        /*009c*/ 	.word	0x00000d00


	//----- nvinfo : EIATTR_EXIT_INSTR_OFFSETS
	.align		4
.L_24:
        /*00a0*/ 	.byte	0x04, 0x1c
        /*00a2*/ 	.short	(.L_26 - .L_25)


	//   ....[0]....
.L_25:
        /*00a4*/ 	.word	0x00000e60


	//   ....[1]....
        /*00a8*/ 	.word	0x00000e90


	//----- nvinfo : EIATTR_REQNTID
	.align		4
.L_26:
        /*00ac*/ 	.byte	0x04, 0x10
        /*00ae*/ 	.short	(.L_28 - .L_27)
.L_27:
        /*00b0*/ 	.word	0x00000040
        /*00b4*/ 	.word	0x00000001
        /*00b8*/ 	.word	0x00000001


	//----- nvinfo : EIATTR_CBANK_PARAM_SIZE
	.align		4
.L_28:
        /*00bc*/ 	.byte	0x03, 0x19
        /*00be*/ 	.short	0x0020


	//----- nvinfo : EIATTR_PARAM_CBANK
	.align		4
        /*00c0*/ 	.byte	0x04, 0x0a
        /*00c2*/ 	.short	(.L_30 - .L_29)
	.align		4
.L_29:
        /*00c4*/ 	.word	index@(.nv.constant0.triton_per_fused_add_div_log_mean_mul_0)
        /*00c8*/ 	.short	0x0210
        /*00ca*/ 	.short	0x0020


	//----- nvinfo : EIATTR_SW_WAR
	.align		4
.L_30:
        /*00cc*/ 	.byte	0x04, 0x36
        /*00ce*/ 	.short	(.L_32 - .L_31)
.L_31:
        /*00d0*/ 	.word	0x00000008
.L_32:


//--------------------- .nv.callgraph             --------------------------
	.section	.nv.callgraph,"",@"SHT_CUDA_CALLGRAPH"
	.align	4
	.sectionentsize	8
	.align		4
        /*0000*/ 	.word	0x00000000
	.align		4
        /*0004*/ 	.word	0xffffffff
	.align		4
        /*0008*/ 	.word	0x00000000
	.align		4
        /*000c*/ 	.word	0xfffffffe
	.align		4
        /*0010*/ 	.word	0x00000000
	.align		4
        /*0014*/ 	.word	0xfffffffd
	.align		4
        /*0018*/ 	.word	0x00000000
	.align		4
        /*001c*/ 	.word	0xfffffffc


//--------------------- .nv.constant4             --------------------------
	.section	.nv.constant4,"a",@progbits
	.align	8
	.align		8
.nv.constant4:
        /*0000*/ 	.dword	_$_str


//--------------------- .text.triton_per_fused_add_div_log_mean_mul_0 --------------------------
	.section	.text.triton_per_fused_add_div_log_mean_mul_0,"ax",@progbits
	.sectionflags	@"SHF_BARRIERS=1"
	.align	128
        .global         triton_per_fused_add_div_log_mean_mul_0
        .type           triton_per_fused_add_div_log_mean_mul_0,@function
        .size           triton_per_fused_add_div_log_mean_mul_0,(.L_x_1 - triton_per_fused_add_div_log_mean_mul_0)
        .other          triton_per_fused_add_div_log_mean_mul_0,@"STO_CUDA_ENTRY STV_DEFAULT"
triton_per_fused_add_div_log_mean_mul_0:
.text.triton_per_fused_add_div_log_mean_mul_0:
[----:B------:R-:W0:Y:S02]  /*0000*/  LDC R1, c[0x0][0x28] ;  /* 0x00000a00ff017b82 */ /* 0x000e240000000800 */
[----:B------:R-:W1:Y:S01]  /*0010*/  S2R R0, SR_TID.X ;  /* 0x0000000000007919 */ /* 0x000e620000002100 */
[----:B------:R-:W2:Y:S01]  /*0020*/  LDC.64 R8, c[0x0][0x218] ;  /* 0x00008600ff087b82 */ /* 0x000ea20000000a00 */
[----:B------:R-:W-:Y:S01]  /*0030*/  ULDC.64 UR6, c[0x0][0x208] ;  /* 0x0000820000067ab9 */ /* 0x000fe20000000a00 */
[----:B------:R-:W3:Y:S06]  /*0040*/  S2R R3, SR_CTAID.X ;  /* 0x0000000000037919 */ /* 0x000eec0000002500 */
[----:B------:R-:W4:Y:S01]  /*0050*/  LDC.64 R6, c[0x0][0x220] ;  /* 0x00008800ff067b82 */ /* 0x000f220000000a00 */
[----:B-1----:R-:W-:-:S02]  /*0060*/  SHF.L.U32 R2, R0, 0x1, RZ ;  /* 0x0000000100027819 */ /* 0x002fc400000006ff */
[----:B---3--:R-:W-:Y:S02]  /*0070*/  SHF.L.U32 R3, R3, 0x3, RZ ;  /* 0x0000000303037819 */ /* 0x008fe400000006ff */
[----:B------:R-:W-:-:S04]  /*0080*/  LOP3.LUT R2, R2, 0x6, RZ, 0xc0, !PT ;  /* 0x0000000602027812 */ /* 0x000fc800078ec0ff */
[----:B------:R-:W-:-:S04]  /*0090*/  LOP3.LUT R5, R3, R2, RZ, 0xfc, !PT ;  /* 0x0000000203057212 */ /* 0x000fc800078efcff */
[----:B------:R-:W-:Y:S02]  /*00a0*/  SHF.R.S32.HI R10, RZ, 0x1f, R5 ;  /* 0x0000001fff0a7819 */ /* 0x000fe40000011405 */
[----:B------:R-:W-:Y:S02]  /*00b0*/  ISETP.GE.AND P0, PT, R5, 0x10, PT ;  /* 0x000000100500780c */ /* 0x000fe40003f06270 */
[----:B------:R-:W-:Y:S02]  /*00c0*/  LEA.HI R11, R10, R5, RZ, 0x2 ;  /* 0x000000050a0b7211 */ /* 0x000fe400078f10ff */
[----:B------:R-:W-:Y:S02]  /*00d0*/  LOP3.LUT R10, R0, 0x3c, RZ, 0xc0, !PT ;  /* 0x0000003c000a7812 */ /* 0x000fe400078ec0ff */
[C---:B------:R-:W-:Y:S02]  /*00e0*/  LOP3.LUT R12, R11.reuse, 0xfffffffc, RZ, 0xc0, !PT ;  /* 0xfffffffc0b0c7812 */ /* 0x040fe400078ec0ff */
[----:B------:R-:W-:-:S02]  /*00f0*/  SHF.L.U32 R11, R11, 0x4, RZ ;  /* 0x000000040b0b7819 */ /* 0x000fc400000006ff */
[----:B------:R-:W-:Y:S02]  /*0100*/  IADD3 R10, R10, R5, -R12 ;  /* 0x000000050a0a7210 */ /* 0x000fe40007ffe80c */
[----:B------:R-:W-:Y:S02]  /*0110*/  CS2R R12, SRZ ;  /* 0x00000000000c7805 */ /* 0x000fe4000001ff00 */
[----:B------:R-:W-:-:S04]  /*0120*/  LOP3.LUT R11, R11, 0xffffffc0, RZ, 0xc0, !PT ;  /* 0xffffffc00b0b7812 */ /* 0x000fc800078ec0ff */
[----:B------:R-:W-:-:S05]  /*0130*/  IADD3 R11, R10, R11, RZ ;  /* 0x0000000b0a0b7210 */ /* 0x000fca0007ffe0ff */
[----:B--2---:R-:W-:-:S04]  /*0140*/  IMAD.WIDE R8, R11, 0x4, R8 ;  /* 0x000000040b087825 */ /* 0x004fc800078e0208 */
[----:B----4-:R-:W-:Y:S01]  /*0150*/  IMAD.WIDE R10, R11, 0x4, R6 ;  /* 0x000000040b0a7825 */ /* 0x010fe200078e0206 */
[----:B------:R-:W-:-:S04]  /*0160*/  CS2R R6, SRZ ;  /* 0x0000000000067805 */ /* 0x000fc8000001ff00 */
[----:B------:R-:W2:Y:S04]  /*0170*/  @!P0 LDG.E.64 R12, desc[UR6][R10.64] ;  /* 0x000000060a0c8981 */ /* 0x000ea8000c1e1b00 */
[----:B------:R2:W3:Y:S01]  /*0180*/  @!P0 LDG.E.64 R6, desc[UR6][R8.64] ;  /* 0x0000000608068981 */ /* 0x0004e2000c1e1b00 */
[----:B------:R-:W-:Y:S01]  /*0190*/  HFMA2.MMA R21, -RZ, RZ, 1.5048828125, 33.21875 ;  /* 0x3e055027ff157435 */ /* 0x000fe200000001ff */
[----:B------:R-:W1:Y:S01]  /*01a0*/  S2UR UR5, SR_CgaCtaId ;  /* 0x00000000000579c3 */ /* 0x000e620000008800 */
[----:B------:R-:W-:Y:S02]  /*01b0*/  UMOV UR4, 0x400 ;  /* 0x0000040000047882 */ /* 0x000fe40000000000 */
[----:B-1----:R-:W-:Y:S01]  /*01c0*/  UPRMT UR4, UR5, 0x654, UR4 ;  /* 0x0000065405047896 */ /* 0x002fe20008000004 */
[----:B--2---:R-:W-:-:S02]  /*01d0*/  SEL R8, R13, RZ, !P0 ;  /* 0x000000ff0d087207 */ /* 0x004fc40004000000 */
[----:B---3--:R-:W-:Y:S02]  /*01e0*/  SEL R5, R6, RZ, !P0 ;  /* 0x000000ff06057207 */ /* 0x008fe40004000000 */
[----:B------:R-:W-:-:S03]  /*01f0*/  SEL R6, R12, RZ, !P0 ;  /* 0x000000ff0c067207 */ /* 0x000fc60004000000 */
[----:B------:R-:W-:Y:S02]  /*0200*/  FADD R15, R5, 9.9999997473787516356e-06 ;  /* 0x3727c5ac050f7421 */ /* 0x000fe40000000000 */
[----:B------:R-:W-:Y:S01]  /*0210*/  FADD R16, R6, 9.9999997473787516356e-06 ;  /* 0x3727c5ac06107421 */ /* 0x000fe20000000000 */
[----:B------:R-:W-:Y:S01]  /*0220*/  FADD R20, R8, 9.9999997473787516356e-06 ;  /* 0x3727c5ac08147421 */ /* 0x000fe20000000000 */
[C---:B------:R-:W-:Y:S01]  /*0230*/  FMUL R12, R15.reuse, 0.25 ;  /* 0x3e8000000f0c7820 */ /* 0x040fe20000400000 */
[C---:B------:R-:W-:Y:S01]  /*0240*/  FSETP.GEU.AND P1, PT, |R15|.reuse, 1.175494350822287508e-38, PT ;  /* 0x008000000f00780b */ /* 0x040fe20003f2e200 */
[C---:B------:R-:W-:Y:S01]  /*0250*/  FMUL R9, R16.reuse, 0.25 ;  /* 0x3e80000010097820 */ /* 0x040fe20000400000 */
[----:B------:R-:W-:Y:S02]  /*0260*/  FSETP.GT.AND P4, PT, |R15|, 8.50705917302346158658e+37, PT ;  /* 0x7e8000000f00780b */ /* 0x000fe40003f84200 */
[----:B------:R-:W-:Y:S02]  /*0270*/  FSETP.GT.AND P3, PT, |R16|, 8.50705917302346158658e+37, PT ;  /* 0x7e8000001000780b */ /* 0x000fe40003f64200 */
[----:B------:R-:W-:-:S02]  /*0280*/  SEL R7, R7, RZ, !P0 ;  /* 0x000000ff07077207 */ /* 0x000fc40004000000 */
[----:B------:R-:W-:Y:S02]  /*0290*/  FSETP.GEU.AND P2, PT, |R16|, 1.175494350822287508e-38, PT ;  /* 0x008000001000780b */ /* 0x000fe40003f4e200 */
[----:B------:R-:W-:Y:S02]  /*02a0*/  FSETP.GEU.AND P5, PT, |R20|, 1.175494350822287508e-38, PT ;  /* 0x008000001400780b */ /* 0x000fe40003fae200 */
[CC--:B------:R-:W-:Y:S02]  /*02b0*/  FSEL R14, R12.reuse, R15.reuse, P4 ;  /* 0x0000000f0c0e7208 */ /* 0x0c0fe40002000000 */
[----:B------:R-:W-:Y:S02]  /*02c0*/  FSEL R11, R12, R15, P3 ;  /* 0x0000000f0c0b7208 */ /* 0x000fe40001800000 */
[CC--:B------:R-:W-:Y:S02]  /*02d0*/  FSEL R10, R9.reuse, R16.reuse, P3 ;  /* 0x00000010090a7208 */ /* 0x0c0fe40001800000 */
[----:B------:R-:W-:Y:S01]  /*02e0*/  FSEL R15, R9, R16, P4 ;  /* 0x00000010090f7208 */ /* 0x000fe20002000000 */
[C---:B------:R-:W-:Y:S01]  /*02f0*/  FMUL R9, R20.reuse, 0.25 ;  /* 0x3e80000014097820 */ /* 0x040fe20000400000 */
[----:B------:R-:W-:Y:S01]  /*0300*/  FADD R18, R7, 9.9999997473787516356e-06 ;  /* 0x3727c5ac07127421 */ /* 0x000fe20000000000 */
[----:B------:R-:W-:Y:S01]  /*0310*/  FSETP.GT.AND P3, PT, |R20|, 8.50705917302346158658e+37, PT ;  /* 0x7e8000001400780b */ /* 0x000fe20003f64200 */
[----:B------:R-:W-:-:S03]  /*0320*/  @!P1 FMUL R14, R14, 16777216 ;  /* 0x4b8000000e0e9820 */ /* 0x000fc60000400000 */
[----:B------:R-:W-:Y:S02]  /*0330*/  FSEL R12, R9, R20, P3 ;  /* 0x00000014090c7208 */ /* 0x000fe40001800000 */
[C---:B------:R-:W-:Y:S01]  /*0340*/  FSETP.GEU.AND P6, PT, |R18|.reuse, 1.175494350822287508e-38, PT ;  /* 0x008000001200780b */ /* 0x040fe20003fce200 */
[----:B------:R-:W-:Y:S01]  /*0350*/  FMUL R13, R18, 0.25 ;  /* 0x3e800000120d7820 */ /* 0x000fe20000400000 */
[----:B------:R-:W-:Y:S01]  /*0360*/  @!P2 FMUL R10, R10, 16777216 ;  /* 0x4b8000000a0aa820 */ /* 0x000fe20000400000 */
[----:B------:R-:W-:Y:S01]  /*0370*/  FSETP.GT.AND P4, PT, |R18|, 8.50705917302346158658e+37, PT ;  /* 0x7e8000001200780b */ /* 0x000fe20003f84200 */
[----:B------:R-:W-:Y:S01]  /*0380*/  @!P5 FMUL R12, R12, 16777216 ;  /* 0x4b8000000c0cd820 */ /* 0x000fe20000400000 */
[----:B------:R-:W1:Y:S02]  /*0390*/  MUFU.RCP R14, R14 ;  /* 0x0000000e000e7308 */ /* 0x000e640000001000 */
[----:B------:R-:W-:-:S06]  /*03a0*/  FSEL R16, R13, R18, P4 ;  /* 0x000000120d107208 */ /* 0x000fcc0002000000 */
[----:B------:R-:W2:Y:S01]  /*03b0*/  MUFU.RCP R10, R10 ;  /* 0x0000000a000a7308 */ /* 0x000ea20000001000 */
[----:B------:R-:W-:Y:S01]  /*03c0*/  @!P6 FMUL R16, R16, 16777216 ;  /* 0x4b8000001010e820 */ /* 0x000fe20000400000 */
[----:B------:R-:W-:-:S06]  /*03d0*/  FSEL R13, R13, R18, P3 ;  /* 0x000000120d0d7208 */ /* 0x000fcc0001800000 */
[----:B------:R-:W3:Y:S01]  /*03e0*/  MUFU.RCP R12, R12 ;  /* 0x0000000c000c7308 */ /* 0x000ee20000001000 */
[----:B------:R-:W-:Y:S01]  /*03f0*/  @!P1 FMUL R15, R15, 16777216 ;  /* 0x4b8000000f0f9820 */ /* 0x000fe20000400000 */
[----:B------:R-:W-:Y:S01]  /*0400*/  @!P2 FMUL R11, R11, 16777216 ;  /* 0x4b8000000b0ba820 */ /* 0x000fe20000400000 */
[----:B------:R-:W-:Y:S01]  /*0410*/  FSEL R17, R9, R20, P4 ;  /* 0x0000001409117208 */ /* 0x000fe20002000000 */
[----:B------:R-:W-:Y:S01]  /*0420*/  @!P5 FMUL R13, R13, 16777216 ;  /* 0x4b8000000d0dd820 */ /* 0x000fe20000400000 */
[----:B-1----:R-:W-:-:S03]  /*0430*/  FFMA R9, R14, R15, 9.9999997473787516356e-06 ;  /* 0x3727c5ac0e097423 */ /* 0x002fc6000000000f */
[----:B------:R-:W1:Y:S01]  /*0440*/  MUFU.RCP R16, R16 ;  /* 0x0000001000107308 */ /* 0x000e620000001000 */
[----:B--2---:R-:W-:Y:S01]  /*0450*/  FFMA R10, R10, R11, 9.9999997473787516356e-06 ;  /* 0x3727c5ac0a0a7423 */ /* 0x004fe2000000000b */
[----:B------:R-:W-:Y:S01]  /*0460*/  FSETP.GEU.AND P3, PT, R9, 1.175494350822287508e-38, PT ;  /* 0x008000000900780b */ /* 0x000fe20003f6e000 */
[----:B---3--:R-:W-:Y:S01]  /*0470*/  FFMA R11, R12, R13, 9.9999997473787516356e-06 ;  /* 0x3727c5ac0c0b7423 */ /* 0x008fe2000000000d */
[----:B------:R-:W-:-:S04]  /*0480*/  @!P6 FMUL R17, R17, 16777216 ;  /* 0x4b8000001111e820 */ /* 0x000fc80000400000 */
[----:B------:R-:W-:Y:S02]  /*0490*/  FSETP.GEU.AND P2, PT, R11, 1.175494350822287508e-38, PT ;  /* 0x008000000b00780b */ /* 0x000fe40003f4e000 */
[----:B------:R-:W-:Y:S01]  /*04a0*/  FSETP.GEU.AND P1, PT, R10, 1.175494350822287508e-38, PT ;  /* 0x008000000a00780b */ /* 0x000fe20003f2e000 */
[----:B-1----:R-:W-:-:S04]  /*04b0*/  FFMA R12, R16, R17, 9.9999997473787516356e-06 ;  /* 0x3727c5ac100c7423 */ /* 0x002fc80000000011 */
[----:B------:R-:W-:Y:S01]  /*04c0*/  @!P3 FMUL R9, R9, 8388608 ;  /* 0x4b0000000909b820 */ /* 0x000fe20000400000 */
[----:B------:R-:W-:-:S04]  /*04d0*/  FSETP.GEU.AND P4, PT, R12, 1.175494350822287508e-38, PT ;  /* 0x008000000c00780b */ /* 0x000fc80003f8e000 */
[----:B------:R-:W-:Y:S01]  /*04e0*/  IADD3 R14, R9, -0x3f2aaaab, RZ ;  /* 0xc0d55555090e7810 */ /* 0x000fe20007ffe0ff */
[----:B------:R-:W-:Y:S02]  /*04f0*/  @!P2 FMUL R11, R11, 8388608 ;  /* 0x4b0000000b0ba820 */ /* 0x000fe40000400000 */
[----:B------:R-:W-:Y:S01]  /*0500*/  @!P1 FMUL R10, R10, 8388608 ;  /* 0x4b0000000a0a9820 */ /* 0x000fe20000400000 */
[----:B------:R-:W-:Y:S02]  /*0510*/  LOP3.LUT R14, R14, 0xff800000, RZ, 0xc0, !PT ;  /* 0xff8000000e0e7812 */ /* 0x000fe400078ec0ff */
[----:B------:R-:W-:Y:S02]  /*0520*/  IADD3 R18, R11, -0x3f2aaaab, RZ ;  /* 0xc0d555550b127810 */ /* 0x000fe40007ffe0ff */
[----:B------:R-:W-:Y:S01]  /*0530*/  IADD3 R17, R10, -0x3f2aaaab, RZ ;  /* 0xc0d555550a117810 */ /* 0x000fe20007ffe0ff */
[----:B------:R-:W-:Y:S01]  /*0540*/  @!P4 FMUL R12, R12, 8388608 ;  /* 0x4b0000000c0cc820 */ /* 0x000fe20000400000 */
[----:B------:R-:W-:-:S02]  /*0550*/  LOP3.LUT R18, R18, 0xff800000, RZ, 0xc0, !PT ;  /* 0xff80000012127812 */ /* 0x000fc400078ec0ff */
[----:B------:R-:W-:Y:S02]  /*0560*/  IADD3 R22, R9, -R14, RZ ;  /* 0x8000000e09167210 */ /* 0x000fe40007ffe0ff */
[----:B------:R-:W-:Y:S02]  /*0570*/  FSEL R16, RZ, -23, P2 ;  /* 0xc1b80000ff107808 */ /* 0x000fe40001000000 */
[----:B------:R-:W-:Y:S02]  /*0580*/  LOP3.LUT R17, R17, 0xff800000, RZ, 0xc0, !PT ;  /* 0xff80000011117812 */ /* 0x000fe400078ec0ff */
[----:B------:R-:W-:Y:S02]  /*0590*/  I2FP.F32.S32 R19, R18 ;  /* 0x0000001200137245 */ /* 0x000fe40000201400 */
[----:B------:R-:W-:Y:S01]  /*05a0*/  I2FP.F32.S32 R24, R14 ;  /* 0x0000000e00187245 */ /* 0x000fe20000201400 */
[----:B------:R-:W-:Y:S01]  /*05b0*/  FADD R14, R22, -1 ;  /* 0xbf800000160e7421 */ /* 0x000fe20000000000 */
[----:B------:R-:W-:Y:S01]  /*05c0*/  IADD3 R23, R12, -0x3f2aaaab, RZ ;  /* 0xc0d555550c177810 */ /* 0x000fe20007ffe0ff */
[----:B------:R-:W-:Y:S01]  /*05d0*/  FFMA.FTZ R16, R19, 1.1920928955078125e-07, R16 ;  /* 0x3400000013107823 */ /* 0x000fe20000010010 */
[----:B------:R-:W-:-:S02]  /*05e0*/  FSEL R15, RZ, -23, P1 ;  /* 0xc1b80000ff0f7808 */ /* 0x000fc40000800000 */
[----:B------:R-:W-:Y:S02]  /*05f0*/  I2FP.F32.S32 R20, R17 ;  /* 0x0000001100147245 */ /* 0x000fe40000201400 */
[----:B------:R-:W-:Y:S01]  /*0600*/  LOP3.LUT R25, R23, 0xff800000, RZ, 0xc0, !PT ;  /* 0xff80000017197812 */ /* 0x000fe200078ec0ff */
[----:B------:R-:W-:Y:S01]  /*0610*/  FFMA.FTZ R23, R14, -R21, 0.14084610342979431152 ;  /* 0x3e1039f60e177423 */ /* 0x000fe20000010815 */
[----:B------:R-:W-:Y:S01]  /*0620*/  IADD3 R19, R11, -R18, RZ ;  /* 0x800000120b137210 */ /* 0x000fe20007ffe0ff */
[----:B------:R-:W-:Y:S01]  /*0630*/  FFMA.FTZ R15, R20, 1.1920928955078125e-07, R15 ;  /* 0x34000000140f7823 */ /* 0x000fe2000001000f */
[----:B------:R-:W-:Y:S01]  /*0640*/  FSEL R22, RZ, -23, P4 ;  /* 0xc1b80000ff167808 */ /* 0x000fe20002000000 */
[----:B------:R-:W-:Y:S01]  /*0650*/  FFMA.FTZ R23, R14, R23, -0.12148627638816833496 ;  /* 0xbdf8cdcc0e177423 */ /* 0x000fe20000010017 */
[----:B------:R-:W-:Y:S01]  /*0660*/  I2FP.F32.S32 R27, R25 ;  /* 0x00000019001b7245 */ /* 0x000fe20000201400 */
[----:B------:R-:W-:Y:S01]  /*0670*/  FADD R19, R19, -1 ;  /* 0xbf80000013137421 */ /* 0x000fe20000000000 */
[----:B------:R-:W-:-:S02]  /*0680*/  IADD3 R20, R10, -R17, RZ ;  /* 0x800000110a147210 */ /* 0x000fc40007ffe0ff */
[----:B------:R-:W-:Y:S01]  /*0690*/  IADD3 R18, R12, -R25, RZ ;  /* 0x800000190c127210 */ /* 0x000fe20007ffe0ff */
[----:B------:R-:W-:Y:S01]  /*06a0*/  FFMA.FTZ R23, R14, R23, 0.13980610668659210205 ;  /* 0x3e0f29550e177423 */ /* 0x000fe20000010017 */
[----:B------:R-:W-:Y:S01]  /*06b0*/  FFMA.FTZ R17, R27, 1.1920928955078125e-07, R22 ;  /* 0x340000001b117823 */ /* 0x000fe20000010016 */
[----:B------:R-:W-:Y:S01]  /*06c0*/  FADD R20, R20, -1 ;  /* 0xbf80000014147421 */ /* 0x000fe20000000000 */
[C---:B------:R-:W-:Y:S01]  /*06d0*/  FFMA.FTZ R22, R19.reuse, -R21, 0.14084610342979431152 ;  /* 0x3e1039f613167423 */ /* 0x040fe20000010815 */
[----:B------:R-:W-:Y:S01]  /*06e0*/  FADD R18, R18, -1 ;  /* 0xbf80000012127421 */ /* 0x000fe20000000000 */
[----:B------:R-:W-:Y:S01]  /*06f0*/  FFMA.FTZ R25, R14, R23, -0.16684235632419586182 ;  /* 0xbe2ad8b90e197423 */ /* 0x000fe20000010017 */
[-C--:B------:R-:W-:Y:S01]  /*0700*/  FFMA.FTZ R23, R20, -R21.reuse, 0.14084610342979431152 ;  /* 0x3e1039f614177423 */ /* 0x080fe20000010815 */
[----:B------:R-:W-:Y:S01]  /*0710*/  FFMA.FTZ R22, R19, R22, -0.12148627638816833496 ;  /* 0xbdf8cdcc13167423 */ /* 0x000fe20000010016 */
[----:B------:R-:W-:-:S03]  /*0720*/  FFMA.FTZ R21, R18, -R21, 0.14084610342979431152 ;  /* 0x3e1039f612157423 */ /* 0x000fc60000010815 */
[----:B------:R-:W-:Y:S01]  /*0730*/  FFMA.FTZ R22, R19, R22, 0.13980610668659210205 ;  /* 0x3e0f295513167423 */ /* 0x000fe20000010016 */
[----:B------:R-:W-:-:S03]  /*0740*/  FFMA.FTZ R21, R18, R21, -0.12148627638816833496 ;  /* 0xbdf8cdcc12157423 */ /* 0x000fc60000010015 */
[C---:B------:R-:W-:Y:S01]  /*0750*/  FFMA.FTZ R22, R19.reuse, R22, -0.16684235632419586182 ;  /* 0xbe2ad8b913167423 */ /* 0x040fe20000010016 */
[----:B------:R-:W-:Y:S01]  /*0760*/  FFMA.FTZ R21, R18, R21, 0.13980610668659210205 ;  /* 0x3e0f295512157423 */ /* 0x000fe20000010015 */
[----:B------:R-:W-:Y:S01]  /*0770*/  FFMA.FTZ R25, R14, R25, 0.20012299716472625732 ;  /* 0x3e4ced0b0e197423 */ /* 0x000fe20000010019 */
[----:B------:R-:W-:Y:S01]  /*0780*/  FFMA.FTZ R23, R20, R23, -0.12148627638816833496 ;  /* 0xbdf8cdcc14177423 */ /* 0x000fe20000010017 */
[C---:B------:R-:W-:Y:S01]  /*0790*/  FFMA.FTZ R22, R19.reuse, R22, 0.20012299716472625732 ;  /* 0x3e4ced0b13167423 */ /* 0x040fe20000010016 */
[----:B------:R-:W-:Y:S01]  /*07a0*/  FFMA.FTZ R21, R18, R21, -0.16684235632419586182 ;  /* 0xbe2ad8b912157423 */ /* 0x000fe20000010015 */
[----:B------:R-:W-:Y:S01]  /*07b0*/  FFMA.FTZ R25, R14, R25, -0.24999669194221496582 ;  /* 0xbe7fff220e197423 */ /* 0x000fe20000010019 */
[----:B------:R-:W-:Y:S01]  /*07c0*/  FFMA.FTZ R23, R20, R23, 0.13980610668659210205 ;  /* 0x3e0f295514177423 */ /* 0x000fe20000010017 */
[C---:B------:R-:W-:Y:S01]  /*07d0*/  FFMA.FTZ R22, R19.reuse, R22, -0.24999669194221496582 ;  /* 0xbe7fff2213167423 */ /* 0x040fe20000010016 */
[----:B------:R-:W-:Y:S01]  /*07e0*/  FFMA.FTZ R21, R18, R21, 0.20012299716472625732 ;  /* 0x3e4ced0b12157423 */ /* 0x000fe20000010015 */
[----:B------:R-:W-:Y:S01]  /*07f0*/  FFMA.FTZ R25, R14, R25, 0.33333182334899902344 ;  /* 0x3eaaaa780e197423 */ /* 0x000fe20000010019 */
[----:B------:R-:W-:Y:S01]  /*0800*/  FFMA.FTZ R23, R20, R23, -0.16684235632419586182 ;  /* 0xbe2ad8b914177423 */ /* 0x000fe20000010017 */
[----:B------:R-:W-:Y:S01]  /*0810*/  FFMA.FTZ R22, R19, R22, 0.33333182334899902344 ;  /* 0x3eaaaa7813167423 */ /* 0x000fe20000010016 */
[----:B------:R-:W-:Y:S01]  /*0820*/  FFMA.FTZ R21, R18, R21, -0.24999669194221496582 ;  /* 0xbe7fff2212157423 */ /* 0x000fe20000010015 */
[----:B------:R-:W-:Y:S01]  /*0830*/  FSEL R13, RZ, -23, P3 ;  /* 0xc1b80000ff0d7808 */ /* 0x000fe20001800000 */
[----:B------:R-:W-:Y:S01]  /*0840*/  FFMA.FTZ R25, R14, R25, -0.5 ;  /* 0xbf0000000e197423 */ /* 0x000fe20000010019 */
[----:B------:R-:W-:Y:S01]  /*0850*/  FFMA.FTZ R23, R20, R23, 0.20012299716472625732 ;  /* 0x3e4ced0b14177423 */ /* 0x000fe20000010017 */
[----:B------:R-:W-:Y:S01]  /*0860*/  ISETP.GE.U32.AND P3, PT, R9, 0x7f800000, PT ;  /* 0x7f8000000900780c */ /* 0x000fe20003f66070 */
[C---:B------:R-:W-:Y:S01]  /*0870*/  FFMA.FTZ R22, R19.reuse, R22, -0.5 ;  /* 0xbf00000013167423 */ /* 0x040fe20000010016 */
[----:B------:R-:W-:Y:S01]  /*0880*/  ISETP.GE.U32.AND P5, PT, R12, 0x7f800000, PT ;  /* 0x7f8000000c00780c */ /* 0x000fe20003fa6070 */
[----:B------:R-:W-:Y:S01]  /*0890*/  FFMA.FTZ R21, R18, R21, 0.33333182334899902344 ;  /* 0x3eaaaa7812157423 */ /* 0x000fe20000010015 */
[----:B------:R-:W-:Y:S01]  /*08a0*/  FMUL R25, R14, R25 ;  /* 0x000000190e197220 */ /* 0x000fe20000400000 */
[----:B------:R-:W-:Y:S01]  /*08b0*/  FFMA.FTZ R23, R20, R23, -0.24999669194221496582 ;  /* 0xbe7fff2214177423 */ /* 0x000fe20000010017 */
[----:B------:R-:W-:Y:S01]  /*08c0*/  FMUL R22, R19, R22 ;  /* 0x0000001613167220 */ /* 0x000fe20000400000 */
[----:B------:R-:W-:Y:S01]  /*08d0*/  FFMA.FTZ R21, R18, R21, -0.5 ;  /* 0xbf00000012157423 */ /* 0x000fe20000010015 */
[----:B------:R-:W-:Y:S01]  /*08e0*/  ISETP.GE.U32.AND P4, PT, R10, 0x7f800000, PT ;  /* 0x7f8000000a00780c */ /* 0x000fe20003f86070 */
[----:B------:R-:W-:Y:S01]  /*08f0*/  FFMA.FTZ R13, R24, 1.1920928955078125e-07, R13 ;  /* 0x34000000180d7823 */ /* 0x000fe2000001000d */
[----:B------:R-:W-:Y:S01]  /*0900*/  ISETP.GE.U32.AND P1, PT, R11, 0x7f800000, PT ;  /* 0x7f8000000b00780c */ /* 0x000fe20003f26070 */
[----:B------:R-:W-:Y:S01]  /*0910*/  FFMA.FTZ R14, R14, R25, R14 ;  /* 0x000000190e0e7223 */ /* 0x000fe2000001000e */
[----:B------:R-:W-:Y:S01]  /*0920*/  FFMA.FTZ R23, R20, R23, 0.33333182334899902344 ;  /* 0x3eaaaa7814177423 */ /* 0x000fe20000010017 */
[----:B------:R-:W-:Y:S01]  /*0930*/  FFMA.FTZ R19, R19, R22, R19 ;  /* 0x0000001613137223 */ /* 0x000fe20000010013 */
[----:B------:R-:W-:Y:S01]  /*0940*/  FMUL R21, R18, R21 ;  /* 0x0000001512157220 */ /* 0x000fe20000400000 */
[----:B------:R-:W-:Y:S01]  /*0950*/  FFMA.FTZ R13, R13, 0.69314718246459960938, R14 ;  /* 0x3f3172180d0d7823 */ /* 0x000fe2000001000e */
[----:B------:R-:W-:Y:S01]  /*0960*/  FFMA.FTZ R23, R20, R23, -0.5 ;  /* 0xbf00000014177423 */ /* 0x000fe20000010017 */
[----:B------:R-:W-:Y:S01]  /*0970*/  @P3 MOV R14, 0x7f800000 ;  /* 0x7f800000000e3802 */ /* 0x000fe20000000f00 */
[----:B------:R-:W-:Y:S01]  /*0980*/  FFMA.FTZ R16, R16, 0.69314718246459960938, R19 ;  /* 0x3f31721810107823 */ /* 0x000fe20000010013 */
[----:B------:R-:W-:Y:S01]  /*0990*/  FFMA.FTZ R18, R18, R21, R18 ;  /* 0x0000001512127223 */ /* 0x000fe20000010012 */
[----:B------:R-:W-:Y:S01]  /*09a0*/  @P5 MOV R19, 0x7f800000 ;  /* 0x7f80000000135802 */ /* 0x000fe20000000f00 */
[----:B------:R-:W-:Y:S01]  /*09b0*/  FMUL R23, R20, R23 ;  /* 0x0000001714177220 */ /* 0x000fe20000400000 */
[----:B------:R-:W-:Y:S01]  /*09c0*/  @P3 FFMA.FTZ R13, R9, R14, +INF ;  /* 0x7f800000090d3423 */ /* 0x000fe2000001000e */
[----:B------:R-:W-:Y:S01]  /*09d0*/  FFMA.FTZ R17, R17, 0.69314718246459960938, R18 ;  /* 0x3f31721811117823 */ /* 0x000fe20000010012 */
[----:B------:R-:W-:Y:S01]  /*09e0*/  FSETP.NEU.AND P2, PT, R9, RZ, PT ;  /* 0x000000ff0900720b */ /* 0x000fe20003f4d000 */
[C---:B------:R-:W-:Y:S01]  /*09f0*/  @P5 FFMA.FTZ R17, R12.reuse, R19, +INF ;  /* 0x7f8000000c115423 */ /* 0x040fe20000010013 */
[----:B------:R-:W-:Y:S01]  /*0a00*/  FSETP.NEU.AND P3, PT, R12, RZ, PT ;  /* 0x000000ff0c00720b */ /* 0x000fe20003f6d000 */
[----:B------:R-:W-:Y:S01]  /*0a10*/  FFMA.FTZ R20, R20, R23, R20 ;  /* 0x0000001714147223 */ /* 0x000fe20000010014 */
[----:B------:R-:W-:-:S02]  /*0a20*/  @P4 MOV R9, 0x7f800000 ;  /* 0x7f80000000094802 */ /* 0x000fc40000000f00 */
[----:B------:R-:W-:Y:S01]  /*0a30*/  @P1 MOV R12, 0x7f800000 ;  /* 0x7f800000000c1802 */ /* 0x000fe20000000f00 */
[----:B------:R-:W-:Y:S01]  /*0a40*/  FFMA.FTZ R15, R15, 0.69314718246459960938, R20 ;  /* 0x3f3172180f0f7823 */ /* 0x000fe20000010014 */
[C---:B------:R-:W-:Y:S01]  /*0a50*/  FSETP.NEU.AND P5, PT, R10.reuse, RZ, PT ;  /* 0x000000ff0a00720b */ /* 0x040fe20003fad000 */
[----:B------:R-:W-:Y:S01]  /*0a60*/  @P4 FFMA.FTZ R15, R10, R9, +INF ;  /* 0x7f8000000a0f4423 */ /* 0x000fe20000010009 */
[C---:B------:R-:W-:Y:S01]  /*0a70*/  FSETP.NEU.AND P4, PT, R11.reuse, RZ, PT ;  /* 0x000000ff0b00720b */ /* 0x040fe20003f8d000 */
[----:B------:R-:W-:Y:S01]  /*0a80*/  @P1 FFMA.FTZ R16, R11, R12, +INF ;  /* 0x7f8000000b101423 */ /* 0x000fe2000001000c */
[----:B------:R-:W-:Y:S02]  /*0a90*/  FSEL R13, R13, -INF , P2 ;  /* 0xff8000000d0d7808 */ /* 0x000fe40001000000 */
[----:B------:R-:W-:Y:S02]  /*0aa0*/  FSEL R17, R17, -INF , P3 ;  /* 0xff80000011117808 */ /* 0x000fe40001800000 */
[----:B------:R-:W-:Y:S01]  /*0ab0*/  FSEL R10, R15, -INF , P5 ;  /* 0xff8000000f0a7808 */ /* 0x000fe20002800000 */
[----:B------:R-:W-:Y:S01]  /*0ac0*/  FMUL R6, R6, R13 ;  /* 0x0000000d06067220 */ /* 0x000fe20000400000 */
[----:B------:R-:W-:Y:S01]  /*0ad0*/  FSEL R16, R16, -INF , P4 ;  /* 0xff80000010107808 */ /* 0x000fe20002000000 */
[----:B------:R-:W-:-:S02]  /*0ae0*/  FMUL R8, R8, R17 ;  /* 0x0000001108087220 */ /* 0x000fc40000400000 */
[----:B------:R-:W-:Y:S02]  /*0af0*/  FFMA R6, R5, R10, R6 ;  /* 0x0000000a05067223 */ /* 0x000fe40000000006 */
[----:B------:R-:W-:Y:S02]  /*0b00*/  FFMA R8, R7, R16, R8 ;  /* 0x0000001007087223 */ /* 0x000fe40000000008 */
[----:B------:R-:W-:Y:S02]  /*0b10*/  FMUL R6, R6, 0.5 ;  /* 0x3f00000006067820 */ /* 0x000fe40000400000 */
[----:B------:R-:W-:-:S03]  /*0b20*/  FMUL R8, R8, 0.5 ;  /* 0x3f00000008087820 */ /* 0x000fc60000400000 */
[----:B------:R-:W-:Y:S02]  /*0b30*/  FSEL R6, R6, RZ, !P0 ;  /* 0x000000ff06067208 */ /* 0x000fe40004000000 */
[----:B------:R-:W-:-:S03]  /*0b40*/  FSEL R8, R8, RZ, !P0 ;  /* 0x000000ff08087208 */ /* 0x000fc60004000000 */
[----:B------:R-:W1:Y:S04]  /*0b50*/  SHFL.BFLY PT, R5, R6, 0x10, 0x1f ;  /* 0x0e001f0006057f89 */ /* 0x000e6800000e0000 */
[----:B------:R-:W2:Y:S01]  /*0b60*/  SHFL.BFLY PT, R9, R8, 0x10, 0x1f ;  /* 0x0e001f0008097f89 */ /* 0x000ea200000e0000 */
[----:B-1----:R-:W-:Y:S01]  /*0b70*/  FADD R7, R6, R5 ;  /* 0x0000000506077221 */ /* 0x002fe20000000000 */
[----:B--2---:R-:W-:-:S04]  /*0b80*/  FADD R11, R8, R9 ;  /* 0x00000009080b7221 */ /* 0x004fc80000000000 */
[----:B------:R-:W1:Y:S04]  /*0b90*/  SHFL.BFLY PT, R10, R7, 0x8, 0x1f ;  /* 0x0d001f00070a7f89 */ /* 0x000e6800000e0000 */
[----:B------:R-:W2:Y:S01]  /*0ba0*/  SHFL.BFLY PT, R12, R11, 0x8, 0x1f ;  /* 0x0d001f000b0c7f89 */ /* 0x000ea200000e0000 */
[----:B------:R-:W-:Y:S01]  /*0bb0*/  LOP3.LUT R5, R0, 0x1f, RZ, 0xc0, !PT ;  /* 0x0000001f00057812 */ /* 0x000fe200078ec0ff */
[----:B-1----:R-:W-:Y:S01]  /*0bc0*/  FADD R10, R7, R10 ;  /* 0x0000000a070a7221 */ /* 0x002fe20000000000 */
[----:B--2---:R-:W-:-:S04]  /*0bd0*/  FADD R12, R11, R12 ;  /* 0x0000000c0b0c7221 */ /* 0x004fc80000000000 */
[----:B------:R-:W1:Y:S04]  /*0be0*/  SHFL.BFLY PT, R9, R10, 0x4, 0x1f ;  /* 0x0c801f000a097f89 */ /* 0x000e6800000e0000 */
[----:B------:R-:W2:Y:S01]  /*0bf0*/  SHFL.BFLY PT, R13, R12, 0x4, 0x1f ;  /* 0x0c801f000c0d7f89 */ /* 0x000ea200000e0000 */
[----:B------:R-:W-:Y:S02]  /*0c00*/  SHF.R.U32.HI R6, RZ, 0x3, R0 ;  /* 0x00000003ff067819 */ /* 0x000fe40000011600 */
[----:B------:R-:W-:Y:S02]  /*0c10*/  ISETP.GE.U32.AND P0, PT, R5, 0x4, PT ;  /* 0x000000040500780c */ /* 0x000fe40003f06070 */
[----:B------:R-:W-:Y:S02]  /*0c20*/  LOP3.LUT R7, R6, 0x4, RZ, 0xc0, !PT ;  /* 0x0000000406077812 */ /* 0x000fe400078ec0ff */
[----:B------:R-:W-:-:S04]  /*0c30*/  SHF.L.U32 R6, R2, 0x3, RZ ;  /* 0x0000000302067819 */ /* 0x000fc800000006ff */
[----:B------:R-:W-:Y:S01]  /*0c40*/  LOP3.LUT R5, R6, R7, RZ, 0xfc, !PT ;  /* 0x0000000706057212 */ /* 0x000fe200078efcff */
[----:B-1----:R-:W-:Y:S01]  /*0c50*/  FADD R14, R10, R9 ;  /* 0x000000090a0e7221 */ /* 0x002fe20000000000 */
[----:B--2---:R-:W-:-:S04]  /*0c60*/  FADD R16, R12, R13 ;  /* 0x0000000d0c107221 */ /* 0x004fc80000000000 */
[----:B------:R-:W-:Y:S04]  /*0c70*/  @!P0 STS [R5+UR4], R14 ;  /* 0x0000000e05008988 */ /* 0x000fe80008000804 */
[----:B------:R-:W-:Y:S01]  /*0c80*/  @!P0 STS [R5+UR4+0x8], R16 ;  /* 0x0000081005008988 */ /* 0x000fe20008000804 */
[----:B------:R-:W-:Y:S01]  /*0c90*/  BAR.SYNC.DEFER_BLOCKING 0x0 ;  /* 0x0000000000007b1d */ /* 0x000fe20000010000 */
[C---:B------:R-:W-:Y:S02]  /*0ca0*/  ISETP.GE.AND P1, PT, R0.reuse, 0x10, PT ;  /* 0x000000100000780c */ /* 0x040fe40003f26270 */
[----:B------:R-:W-:-:S11]  /*0cb0*/  LEA R8, R0, UR4, 0x2 ;  /* 0x0000000400087c11 */ /* 0x000fd6000f8e10ff */
[----:B------:R-:W1:Y:S01]  /*0cc0*/  @!P1 LDS R4, [R8] ;  /* 0x0000000008049984 */ /* 0x000e620000000800 */
[----:B------:R-:W-:-:S04]  /*0cd0*/  LOP3.LUT R10, R0, 0x1, RZ, 0xc0, !PT ;  /* 0x00000001000a7812 */ /* 0x000fc800078ec0ff */
[----:B------:R-:W-:-:S04]  /*0ce0*/  ISETP.NE.U32.AND P0, PT, R10, 0x1, PT ;  /* 0x000000010a00780c */ /* 0x000fc80003f05070 */
[----:B------:R-:W-:Y:S01]  /*0cf0*/  ISETP.LT.AND P0, PT, R0, 0x10, P0 ;  /* 0x000000100000780c */ /* 0x000fe20000701270 */
[----:B-1----:R-:W1:Y:S02]  /*0d00*/  SHFL.BFLY PT, R9, R4, 0x1, 0x1f ;  /* 0x0c201f0004097f89 */ /* 0x002e6400000e0000 */
[----:B-1----:R-:W-:-:S10]  /*0d10*/  FADD R9, R4, R9 ;  /* 0x0000000904097221 */ /* 0x002fd40000000000 */
[----:B------:R-:W-:Y:S01]  /*0d20*/  @P0 STS [R8], R9 ;  /* 0x0000000908000388 */ /* 0x000fe20000000800 */
[----:B------:R-:W-:Y:S06]  /*0d30*/  BAR.SYNC.DEFER_BLOCKING 0x0 ;  /* 0x0000000000007b1d */ /* 0x000fec0000010000 */
[----:B------:R-:W-:Y:S04]  /*0d40*/  LDS R12, [R6+UR4] ;  /* 0x00000004060c7984 */ /* 0x000fe80008000800 */
[----:B------:R-:W1:Y:S01]  /*0d50*/  LDS R13, [R6+UR4+0x8] ;  /* 0x00000804060d7984 */ /* 0x000e620008000800 */
[----:B------:R-:W-:-:S05]  /*0d60*/  IADD3 R11, R6, UR4, RZ ;  /* 0x00000004060b7c10 */ /* 0x000fca000fffe0ff */
[----:B------:R-:W-:Y:S01]  /*0d70*/  IMAD R11, R2, -0x4, R11 ;  /* 0xfffffffc020b7824 */ /* 0x000fe200078e020b */
[----:B------:R-:W-:Y:S01]  /*0d80*/  BAR.SYNC.DEFER_BLOCKING 0x0 ;  /* 0x0000000000007b1d */ /* 0x000fe20000010000 */
[----:B------:R-:W-:-:S04]  /*0d90*/  LOP3.LUT R5, R0, 0x7, RZ, 0xc0, !PT ;  /* 0x0000000700057812 */ /* 0x000fc800078ec0ff */
[----:B------:R-:W-:Y:S02]  /*0da0*/  LEA R10, R5, UR4, 0x2 ;  /* 0x00000004050a7c11 */ /* 0x000fe4000f8e10ff */
[----:B------:R-:W-:Y:S01]  /*0db0*/  SHF.R.U32.HI R2, RZ, 0x3, R0 ;  /* 0x00000003ff027819 */ /* 0x000fe20000011600 */
[----:B------:R-:W2:Y:S01]  /*0dc0*/  LDC.64 R4, c[0x0][0x210] ;  /* 0x00008400ff047b82 */ /* 0x000ea20000000a00 */
[----:B-1----:R1:W-:Y:S07]  /*0dd0*/  STS.64 [R11], R12 ;  /* 0x0000000c0b007388 */ /* 0x0023ee0000000a00 */
[----:B------:R-:W-:Y:S01]  /*0de0*/  BAR.SYNC.DEFER_BLOCKING 0x0 ;  /* 0x0000000000007b1d */ /* 0x000fe20000010000 */
[----:B------:R-:W-:-:S02]  /*0df0*/  SGXT.U32 R2, R2, 0x2 ;  /* 0x000000020202781a */ /* 0x000fc40000000000 */
[----:B------:R-:W-:Y:S02]  /*0e00*/  LOP3.LUT R3, R3, 0x7, R0, 0xf8, !PT ;  /* 0x0000000703037812 */ /* 0x000fe400078ef800 */
[----:B------:R-:W-:-:S04]  /*0e10*/  LOP3.LUT P0, RZ, R7, R2, RZ, 0xfc, !PT ;  /* 0x0000000207ff7212 */ /* 0x000fc8000780fcff */
[C---:B------:R-:W-:Y:S01]  /*0e20*/  ISETP.LT.AND P0, PT, R3.reuse, 0x10, !P0 ;  /* 0x000000100300780c */ /* 0x040fe20004701270 */
[----:B------:R-:W3:Y:S01]  /*0e30*/  LDS R10, [R10] ;  /* 0x000000000a0a7984 */ /* 0x000ee20000000800 */
[----:B--2---:R-:W-:Y:S01]  /*0e40*/  IMAD.WIDE R2, R3, 0x4, R4 ;  /* 0x0000000403027825 */ /* 0x004fe200078e0204 */
[----:B------:R-:W-:Y:S10]  /*0e50*/  BAR.SYNC.DEFER_BLOCKING 0x0 ;  /* 0x0000000000007b1d */ /* 0x000ff40000010000 */
[----:B-1----:R-:W-:Y:S05]  /*0e60*/  @!P0 EXIT ;  /* 0x000000000000894d */ /* 0x002fea0003800000 */
[----:B---3--:R-:W-:-:S05]  /*0e70*/  FMUL R5, R10, 0.0625 ;  /* 0x3d8000000a057820 */ /* 0x008fca0000400000 */
[----:B------:R-:W-:Y:S01]  /*0e80*/  STG.E desc[UR6][R2.64], R5 ;  /* 0x0000000502007986 */ /* 0x000fe2000c101906 */
[----:B------:R-:W-:Y:S05]  /*0e90*/  EXIT ;  /* 0x000000000000794d */ /* 0x000fea0003800000 */
.L_x_0:
[----:B------:R-:W-:-:S00]  /*0ea0*/  BRA `(.L_x_0) ;  /* 0xfffffffc00fc7947 */ /* 0x000fc0000383ffff */
[----:B------:R-:W-:-:S00]  /*0eb0*/  NOP ;  /* 0x0000000000007918 */ /* 0x000fc00000000000 */
        /* <DEDUP_REMOVED lines=12> */
.L_x_1:


//--------------------- .nv.global.init           --------------------------
	.section	.nv.global.init,"aw",@progbits
.nv.global.init:
	.type		_$_str,@object
	.size		_$_str,(.L_0 - _$_str)
_$_str:
        /*0000*/ 	.byte	0x5f, 0x5f, 0x43, 0x55, 0x44, 0x41, 0x5f, 0x46, 0x54, 0x5a, 0x00
.L_0:


//--------------------- .nv.shared.triton_per_fused_add_div_log_mean_mul_0 --------------------------
	.section	.nv.shared.triton_per_fused_add_div_log_mean_mul_0,"aw",@nobits
	.sectionflags	@""
	.align	16
	.zero		1024


//--------------------- .nv.constant0.triton_per_fused_add_div_log_mean_mul_0 --------------------------
	.section	.nv.constant0.triton_per_fused_add_div_log_mean_mul_0,"a",@progbits
	.sectionflags	@""
	.align	4
.nv.constant0.triton_per_fused_add_div_log_mean_mul_0:
	.zero		560
